	.headerflags	@"EF_CUDA_TEXMODE_UNIFIED EF_CUDA_64BIT_ADDRESS EF_CUDA_ACCELERATORS EF_CUDA_SM90 EF_CUDA_VIRTUAL_SM(EF_CUDA_SM90)"
	.elftype	@"ET_EXEC"


//--------------------- .nv.info                  --------------------------
	.section	.nv.info,"",@"SHT_CUDA_INFO"
	.align	4


	//----- nvinfo : EIATTR_REGCOUNT
	.align		4
        /*0000*/ 	.byte	0x04, 0x2f
        /*0002*/ 	.short	(.L_3 - .L_2)
	.align		4
.L_2:
        /*0004*/ 	.word	index@(triton_poi_fused_cat_13)
        /*0008*/ 	.word	0x00000030


	//----- nvinfo : EIATTR_MIN_STACK_SIZE
	.align		4
.L_3:
        /*000c*/ 	.byte	0x04, 0x12
        /*000e*/ 	.short	(.L_5 - .L_4)
	.align		4
.L_4:
        /*0010*/ 	.word	index@(triton_poi_fused_cat_13)
        /*0014*/ 	.word	0x00000000


	//----- nvinfo : EIATTR_FRAME_SIZE
	.align		4
.L_5:
        /*0018*/ 	.byte	0x04, 0x11
        /*001a*/ 	.short	(.L_7 - .L_6)
	.align		4
.L_6:
        /*001c*/ 	.word	index@(triton_poi_fused_cat_13)
        /*0020*/ 	.word	0x00000000


	//----- nvinfo : EIATTR_MIN_STACK_SIZE
	.align		4
.L_7:
        /*0024*/ 	.byte	0x04, 0x12
        /*0026*/ 	.short	(.L_9 - .L_8)
	.align		4
.L_8:
        /*0028*/ 	.word	index@(triton_poi_fused_cat_13)
        /*002c*/ 	.word	0x00000000
.L_9:


//--------------------- .nv.info.triton_poi_fused_cat_13 --------------------------
	.section	.nv.info.triton_poi_fused_cat_13,"",@"SHT_CUDA_INFO"
	.sectionflags	@""
	.align	4


	//----- nvinfo : EIATTR_CUDA_API_VERSION
	.align		4
        /*0000*/ 	.byte	0x04, 0x37
        /*0002*/ 	.short	(.L_11 - .L_10)
.L_10:
        /*0004*/ 	.word	0x0000007c


	//----- nvinfo : EIATTR_KPARAM_INFO
	.align		4
.L_11:
        /*0008*/ 	.byte	0x04, 0x17
        /*000a*/ 	.short	(.L_13 - .L_12)
.L_12:
        /*000c*/ 	.word	0x00000000
        /*0010*/ 	.short	0x0015
        /*0012*/ 	.short	0x00a8
        /*0014*/ 	.byte	0x00, 0xf0, 0x11, 0x00


	//----- nvinfo : EIATTR_KPARAM_INFO
	.align		4
.L_13:
        /*0018*/ 	.byte	0x04, 0x17
        /*001a*/ 	.short	(.L_15 - .L_14)
.L_14:
        /*001c*/ 	.word	0x00000000
        /*0020*/ 	.short	0x0014
        /*0022*/ 	.short	0x00a0
        /*0024*/ 	.byte	0x00, 0xf4, 0x21, 0x00


	//----- nvinfo : EIATTR_KPARAM_INFO
	.align		4
.L_15:
        /*0028*/ 	.byte	0x04, 0x17
        /*002a*/ 	.short	(.L_17 - .L_16)
.L_16:
        /*002c*/ 	.word	0x00000000
        /*0030*/ 	.short	0x0013
        /*0032*/ 	.short	0x0098
        /*0034*/ 	.byte	0x00, 0xf4, 0x21, 0x00


	//----- nvinfo : EIATTR_KPARAM_INFO
	.align		4
.L_17:
        /*0038*/ 	.byte	0x04, 0x17
        /*003a*/ 	.short	(.L_19 - .L_18)
.L_18:
        /*003c*/ 	.word	0x00000000
        /*0040*/ 	.short	0x0012
        /*0042*/ 	.short	0x0090
        /*0044*/ 	.byte	0x00, 0xf4, 0x21, 0x00


	//----- nvinfo : EIATTR_KPARAM_INFO
	.align		4
.L_19:
        /*0048*/ 	.byte	0x04, 0x17
        /*004a*/ 	.short	(.L_21 - .L_20)
.L_20:
        /*004c*/ 	.word	0x00000000
        /*0050*/ 	.short	0x0011
        /*0052*/ 	.short	0x0088
        /*0054*/ 	.byte	0x00, 0xf4, 0x21, 0x00


	//----- nvinfo : EIATTR_KPARAM_INFO
	.align		4
.L_21:
        /*0058*/ 	.byte	0x04, 0x17
        /*005a*/ 	.short	(.L_23 - .L_22)
.L_22:
        /*005c*/ 	.word	0x00000000
        /*0060*/ 	.short	0x0010
        /*0062*/ 	.short	0x0080
        /*0064*/ 	.byte	0x00, 0xf4, 0x21, 0x00


	//----- nvinfo : EIATTR_KPARAM_INFO
	.align		4
.L_23:
        /*0068*/ 	.byte	0x04, 0x17
        /*006a*/ 	.short	(.L_25 - .L_24)
.L_24:
        /*006c*/ 	.word	0x00000000
        /*0070*/ 	.short	0x000f
        /*0072*/ 	.short	0x0078
        /*0074*/ 	.byte	0x00, 0xf4, 0x21, 0x00


	//----- nvinfo : EIATTR_KPARAM_INFO
	.align		4
.L_25:
        /*0078*/ 	.byte	0x04, 0x17
        /*007a*/ 	.short	(.L_27 - .L_26)
.L_26:
        /*007c*/ 	.word	0x00000000
        /*0080*/ 	.short	0x000e
        /*0082*/ 	.short	0x0070
        /*0084*/ 	.byte	0x00, 0xf4, 0x21, 0x00


	//----- nvinfo : EIATTR_KPARAM_INFO
	.align		4
.L_27:
        /*0088*/ 	.byte	0x04, 0x17
        /*008a*/ 	.short	(.L_29 - .L_28)
.L_28:
        /*008c*/ 	.word	0x00000000
        /*0090*/ 	.short	0x000d
        /*0092*/ 	.short	0x0068
        /*0094*/ 	.byte	0x00, 0xf4, 0x21, 0x00


	//----- nvinfo : EIATTR_KPARAM_INFO
	.align		4
.L_29:
        /*0098*/ 	.byte	0x04, 0x17
        /*009a*/ 	.short	(.L_31 - .L_30)
.L_30:
        /*009c*/ 	.word	0x00000000
        /*00a0*/ 	.short	0x000c
        /*00a2*/ 	.short	0x0060
        /*00a4*/ 	.byte	0x00, 0xf4, 0x21, 0x00


	//----- nvinfo : EIATTR_KPARAM_INFO
	.align		4
.L_31:
        /*00a8*/ 	.byte	0x04, 0x17
        /*00aa*/ 	.short	(.L_33 - .L_32)
.L_32:
        /*00ac*/ 	.word	0x00000000
        /*00b0*/ 	.short	0x000b
        /*00b2*/ 	.short	0x0058
        /*00b4*/ 	.byte	0x00, 0xf4, 0x21, 0x00


	//----- nvinfo : EIATTR_KPARAM_INFO
	.align		4
.L_33:
        /*00b8*/ 	.byte	0x04, 0x17
        /*00ba*/ 	.short	(.L_35 - .L_34)
.L_34:
        /*00bc*/ 	.word	0x00000000
        /*00c0*/ 	.short	0x000a
        /*00c2*/ 	.short	0x0050
        /*00c4*/ 	.byte	0x00, 0xf4, 0x21, 0x00


	//----- nvinfo : EIATTR_KPARAM_INFO
	.align		4
.L_35:
        /*00c8*/ 	.byte	0x04, 0x17
        /*00ca*/ 	.short	(.L_37 - .L_36)
.L_36:
        /*00cc*/ 	.word	0x00000000
        /*00d0*/ 	.short	0x0009
        /*00d2*/ 	.short	0x0048
        /*00d4*/ 	.byte	0x00, 0xf4, 0x21, 0x00


	//----- nvinfo : EIATTR_KPARAM_INFO
	.align		4
.L_37:
        /*00d8*/ 	.byte	0x04, 0x17
        /*00da*/ 	.short	(.L_39 - .L_38)
.L_38:
        /*00dc*/ 	.word	0x00000000
        /*00e0*/ 	.short	0x0008
        /*00e2*/ 	.short	0x0040
        /*00e4*/ 	.byte	0x00, 0xf4, 0x21, 0x00


	//----- nvinfo : EIATTR_KPARAM_INFO
	.align		4
.L_39:
        /*00e8*/ 	.byte	0x04, 0x17
        /*00ea*/ 	.short	(.L_41 - .L_40)
.L_40:
        /*00ec*/ 	.word	0x00000000
        /*00f0*/ 	.short	0x0007
        /*00f2*/ 	.short	0x0038
        /*00f4*/ 	.byte	0x00, 0xf4, 0x21, 0x00


	//----- nvinfo : EIATTR_KPARAM_INFO
	.align		4
.L_41:
        /*00f8*/ 	.byte	0x04, 0x17
        /*00fa*/ 	.short	(.L_43 - .L_42)
.L_42:
        /*00fc*/ 	.word	0x00000000
        /*0100*/ 	.short	0x0006
        /*0102*/ 	.short	0x0030
        /*0104*/ 	.byte	0x00, 0xf4, 0x21, 0x00


	//----- nvinfo : EIATTR_KPARAM_INFO
	.align		4
.L_43:
        /*0108*/ 	.byte	0x04, 0x17
        /*010a*/ 	.short	(.L_45 - .L_44)
.L_44:
        /*010c*/ 	.word	0x00000000
        /*0110*/ 	.short	0x0005
        /*0112*/ 	.short	0x0028
        /*0114*/ 	.byte	0x00, 0xf4, 0x21, 0x00


	//----- nvinfo : EIATTR_KPARAM_INFO
	.align		4
.L_45:
        /*0118*/ 	.byte	0x04, 0x17
        /*011a*/ 	.short	(.L_47 - .L_46)
.L_46:
        /*011c*/ 	.word	0x00000000
        /*0120*/ 	.short	0x0004
        /*0122*/ 	.short	0x0020
        /*0124*/ 	.byte	0x00, 0xf4, 0x21, 0x00


	//----- nvinfo : EIATTR_KPARAM_INFO
	.align		4
.L_47:
        /*0128*/ 	.byte	0x04, 0x17
        /*012a*/ 	.short	(.L_49 - .L_48)
.L_48:
        /*012c*/ 	.word	0x00000000
        /*0130*/ 	.short	0x0003
        /*0132*/ 	.short	0x0018
        /*0134*/ 	.byte	0x00, 0xf4, 0x21, 0x00


	//----- nvinfo : EIATTR_KPARAM_INFO
	.align		4
.L_49:
        /*0138*/ 	.byte	0x04, 0x17
        /*013a*/ 	.short	(.L_51 - .L_50)
.L_50:
        /*013c*/ 	.word	0x00000000
        /*0140*/ 	.short	0x0002
        /*0142*/ 	.short	0x0010
        /*0144*/ 	.byte	0x00, 0xf4, 0x21, 0x00


	//----- nvinfo : EIATTR_KPARAM_INFO
	.align		4
.L_51:
        /*0148*/ 	.byte	0x04, 0x17
        /*014a*/ 	.short	(.L_53 - .L_52)
.L_52:
        /*014c*/ 	.word	0x00000000
        /*0150*/ 	.short	0x0001
        /*0152*/ 	.short	0x0008
        /*0154*/ 	.byte	0x00, 0xf4, 0x21, 0x00


	//----- nvinfo : EIATTR_KPARAM_INFO
	.align		4
.L_53:
        /*0158*/ 	.byte	0x04, 0x17
        /*015a*/ 	.short	(.L_55 - .L_54)
.L_54:
        /*015c*/ 	.word	0x00000000
        /*0160*/ 	.short	0x0000
        /*0162*/ 	.short	0x0000
        /*0164*/ 	.byte	0x00, 0xf4, 0x21, 0x00


	//----- nvinfo : EIATTR_SPARSE_MMA_MASK
	.align		4
.L_55:
        /*0168*/ 	.byte	0x03, 0x50
        /*016a*/ 	.short	0x0000


	//----- nvinfo : EIATTR_MAXREG_COUNT
	.align		4
        /*016c*/ 	.byte	0x03, 0x1b
        /*016e*/ 	.short	0x00ff


	//----- nvinfo : EIATTR_EXIT_INSTR_OFFSETS
	.align		4
        /*0170*/ 	.byte	0x04, 0x1c
        /*0172*/ 	.short	(.L_57 - .L_56)


	//   ....[0]....
.L_56:
        /*0174*/ 	.word	0x000012d0


	//----- nvinfo : EIATTR_REQNTID
	.align		4
.L_57:
        /*0178*/ 	.byte	0x04, 0x10
        /*017a*/ 	.short	(.L_59 - .L_58)
.L_58:
        /*017c*/ 	.word	0x00000100
        /*0180*/ 	.word	0x00000001
        /*0184*/ 	.word	0x00000001


	//----- nvinfo : EIATTR_CBANK_PARAM_SIZE
	.align		4
.L_59:
        /*0188*/ 	.byte	0x03, 0x19
        /*018a*/ 	.short	0x00ac


	//----- nvinfo : EIATTR_PARAM_CBANK
	.align		4
        /*018c*/ 	.byte	0x04, 0x0a
        /*018e*/ 	.short	(.L_61 - .L_60)
	.align		4
.L_60:
        /*0190*/ 	.word	index@(.nv.constant0.triton_poi_fused_cat_13)
        /*0194*/ 	.short	0x0210
        /*0196*/ 	.short	0x00ac


	//----- nvinfo : EIATTR_SW_WAR
	.align		4
.L_61:
        /*0198*/ 	.byte	0x04, 0x36
        /*019a*/ 	.short	(.L_63 - .L_62)
.L_62:
        /*019c*/ 	.word	0x00000008
.L_63:


//--------------------- .nv.callgraph             --------------------------
	.section	.nv.callgraph,"",@"SHT_CUDA_CALLGRAPH"
	.align	4
	.sectionentsize	8
	.align		4
        /*0000*/ 	.word	0x00000000
	.align		4
        /*0004*/ 	.word	0xffffffff
	.align		4
        /*0008*/ 	.word	0x00000000
	.align		4
        /*000c*/ 	.word	0xfffffffe
	.align		4
        /*0010*/ 	.word	0x00000000
	.align		4
        /*0014*/ 	.word	0xfffffffd
	.align		4
        /*0018*/ 	.word	0x00000000
	.align		4
        /*001c*/ 	.word	0xfffffffc


//--------------------- .nv.constant4             --------------------------
	.section	.nv.constant4,"a",@progbits
	.align	8
	.align		8
.nv.constant4:
        /*0000*/ 	.dword	_$_str
	.align		8
        /*0008*/ 	.dword	_$_str_$_2


//--------------------- .text.triton_poi_fused_cat_13 --------------------------
	.section	.text.triton_poi_fused_cat_13,"ax",@progbits
	.align	128
        .global         triton_poi_fused_cat_13
        .type           triton_poi_fused_cat_13,@function
        .size           triton_poi_fused_cat_13,(.L_x_1 - triton_poi_fused_cat_13)
        .other          triton_poi_fused_cat_13,@"STO_CUDA_ENTRY STV_DEFAULT"
triton_poi_fused_cat_13:
.text.triton_poi_fused_cat_13:
[----:B------:R-:W-:Y:S01]  /*0000*/  LDC R1, c[0x0][0x28] ;  /* 0x00000a00ff017b82 */ /* 0x000fe20000000800 */
[----:B------:R-:W1:Y:S07]  /*0010*/  S2R R0, SR_TID.X ;  /* 0x0000000000007919 */ /* 0x000e6e0000002100 */
[----:B------:R-:W2:Y:S01]  /*0020*/  LDC.64 R4, c[0x0][0x220] ;  /* 0x00008800ff047b82 */ /* 0x000ea20000000a00 */
[----:B------:R-:W-:Y:S01]  /*0030*/  CS2R R8, SRZ ;  /* 0x0000000000087805 */ /* 0x000fe2000001ff00 */
[----:B------:R-:W-:Y:S01]  /*0040*/  ULDC.64 UR4, c[0x0][0x208] ;  /* 0x0000820000047ab9 */ /* 0x000fe20000000a00 */
[----:B------:R-:W3:Y:S01]  /*0050*/  S2R R19, SR_CTAID.X ;  /* 0x0000000000137919 */ /* 0x000ee20000002500 */
[----:B------:R-:W-:-:S04]  /*0060*/  IMAD.MOV.U32 R38, RZ, RZ, RZ ;  /* 0x000000ffff267224 */ /* 0x000fc800078e00ff */
[----:B------:R-:W4:Y:S01]  /*0070*/  LDC.64 R14, c[0x0][0x270] ;  /* 0x00009c00ff0e7b82 */ /* 0x000f220000000a00 */
[----:B------:R-:W-:Y:S02]  /*0080*/  CS2R R10, SRZ ;  /* 0x00000000000a7805 */ /* 0x000fe4000001ff00 */
[----:B------:R-:W-:-:S05]  /*0090*/  CS2R R32, SRZ ;  /* 0x0000000000207805 */ /* 0x000fca000001ff00 */
[----:B------:R-:W5:Y:S01]  /*00a0*/  LDC.64 R16, c[0x0][0x298] ;  /* 0x0000a600ff107b82 */ /* 0x000f620000000a00 */
[----:B------:R-:W-:Y:S01]  /*00b0*/  CS2R R12, SRZ ;  /* 0x00000000000c7805 */ /* 0x000fe2000001ff00 */
[----:B------:R-:W-:Y:S01]  /*00c0*/  HFMA2.MMA R27, -RZ, RZ, 0, 0 ;  /* 0x00000000ff1b7435 */ /* 0x000fe200000001ff */
[----:B------:R-:W-:Y:S02]  /*00d0*/  IMAD.MOV.U32 R22, RZ, RZ, RZ ;  /* 0x000000ffff167224 */ /* 0x000fe400078e00ff */
[----:B------:R-:W-:-:S03]  /*00e0*/  IMAD.MOV.U32 R18, RZ, RZ, RZ ;  /* 0x000000ffff127224 */ /* 0x000fc600078e00ff */
[----:B------:R-:W2:Y:S01]  /*00f0*/  LDC.64 R30, c[0x0][0x240] ;  /* 0x00009000ff1e7b82 */ /* 0x000ea20000000a00 */
[----:B-1----:R-:W-:Y:S01]  /*0100*/  IMAD.SHL.U32 R0, R0, 0x2, RZ ;  /* 0x0000000200007824 */ /* 0x002fe200078e00ff */
[----:B------:R-:W-:Y:S02]  /*0110*/  MOV R42, RZ ;  /* 0x000000ff002a7202 */ /* 0x000fe40000000f00 */
[----:B------:R-:W-:-:S04]  /*0120*/  CS2R R24, SRZ ;  /* 0x0000000000187805 */ /* 0x000fc8000001ff00 */
[----:B------:R-:W1:Y:S01]  /*0130*/  LDC.64 R28, c[0x0][0x218] ;  /* 0x00008600ff1c7b82 */ /* 0x000e620000000a00 */
[----:B------:R-:W-:-:S05]  /*0140*/  LOP3.LUT R0, R0, 0x1fe, RZ, 0xc0, !PT ;  /* 0x000001fe00007812 */ /* 0x000fca00078ec0ff */
[----:B---3--:R-:W-:Y:S02]  /*0150*/  IMAD R19, R19, 0x200, R0 ;  /* 0x0000020013137824 */ /* 0x008fe400078e0200 */
[----:B------:R-:W3:Y:S02]  /*0160*/  LDC.64 R34, c[0x0][0x230] ;  /* 0x00008c00ff227b82 */ /* 0x000ee40000000a00 */
[----:B------:R-:W-:-:S05]  /*0170*/  IMAD.HI R2, R19, 0x78787879, RZ ;  /* 0x7878787913027827 */ /* 0x000fca00078e02ff */
[----:B------:R-:W-:Y:S01]  /*0180*/  SHF.R.U32.HI R3, RZ, 0x1f, R2 ;  /* 0x0000001fff037819 */ /* 0x000fe20000011602 */
[----:B------:R-:W1:Y:S03]  /*0190*/  LDC.64 R40, c[0x0][0x278] ;  /* 0x00009e00ff287b82 */ /* 0x000e660000000a00 */
[----:B------:R-:W-:Y:S01]  /*01a0*/  LEA.HI.SX32 R3, R2, R3, 0x12 ;  /* 0x0000000302037211 */ /* 0x000fe200078f92ff */
[----:B------:R-:W-:-:S04]  /*01b0*/  IMAD.MOV.U32 R2, RZ, RZ, RZ ;  /* 0x000000ffff027224 */ /* 0x000fc800078e00ff */
[----:B------:R-:W-:Y:S01]  /*01c0*/  IMAD.HI R0, R3, -0x77777777, R2 ;  /* 0x8888888903007827 */ /* 0x000fe200078e0202 */
[----:B------:R-:W1:Y:S04]  /*01d0*/  LDC.64 R44, c[0x0][0x258] ;  /* 0x00009600ff2c7b82 */ /* 0x000e680000000a00 */
[----:B------:R-:W-:-:S04]  /*01e0*/  SHF.R.U32.HI R7, RZ, 0x1f, R0 ;  /* 0x0000001fff077819 */ /* 0x000fc80000011600 */
[----:B------:R-:W-:-:S05]  /*01f0*/  LEA.HI.SX32 R7, R0, R7, 0x18 ;  /* 0x0000000700077211 */ /* 0x000fca00078fc2ff */
[----:B------:R-:W-:Y:S02]  /*0200*/  IMAD R39, R7, -0x1e0, R3 ;  /* 0xfffffe2007277824 */ /* 0x000fe400078e0203 */
[----:B------:R-:W1:Y:S02]  /*0210*/  LDC.64 R6, c[0x0][0x248] ;  /* 0x00009200ff067b82 */ /* 0x000e640000000a00 */
[C---:B--2---:R-:W-:Y:S01]  /*0220*/  IMAD.WIDE R4, R39.reuse, 0x4, R4 ;  /* 0x0000000427047825 */ /* 0x044fe200078e0204 */
[----:B------:R-:W-:Y:S02]  /*0230*/  ISETP.GE.AND P0, PT, R39, 0x80, PT ;  /* 0x000000802700780c */ /* 0x000fe40003f06270 */
[----:B------:R-:W-:-:S11]  /*0240*/  IADD3 R23, R39, -0x80, RZ ;  /* 0xffffff8027177810 */ /* 0x000fd60007ffe0ff */
[----:B------:R-:W2:Y:S01]  /*0250*/  @!P0 LDG.E.EL R8, desc[UR4][R4.64] ;  /* 0x0000000404088981 */ /* 0x000ea2000c2e1900 */
[----:B------:R-:W-:-:S03]  /*0260*/  ISETP.GE.U32.AND P1, PT, R23, 0xc0, PT ;  /* 0x000000c01700780c */ /* 0x000fc60003f26070 */
[----:B------:R1:W2:Y:S01]  /*0270*/  @!P0 LDG.E.EL R2, desc[UR4][R4.64] ;  /* 0x0000000404028981 */ /* 0x0002a2000c2e1900 */
[C---:B------:R-:W-:Y:S02]  /*0280*/  VIADD R0, R39.reuse, 0xfffffec0 ;  /* 0xfffffec027007836 */ /* 0x040fe40000000000 */
[----:B01----:R-:W-:-:S03]  /*0290*/  IMAD.WIDE R6, R39, 0x4, R6 ;  /* 0x0000000427067825 */ /* 0x003fc600078e0206 */
[----:B------:R-:W-:-:S04]  /*02a0*/  ISETP.GE.U32.AND P3, PT, R0, 0x60, PT ;  /* 0x000000600000780c */ /* 0x000fc80003f66070 */
[----:B------:R-:W2:Y:S01]  /*02b0*/  @!P1 LDG.E.EL R38, desc[UR4][R6.64+-0x200] ;  /* 0xfffe000406269981 */ /* 0x000ea2000c2e1900 */
[C---:B----4-:R-:W-:Y:S01]  /*02c0*/  IMAD.WIDE R14, R39.reuse, 0x4, R14 ;  /* 0x00000004270e7825 */ /* 0x050fe200078e020e */
[C---:B------:R-:W-:Y:S01]  /*02d0*/  ISETP.GT.AND P2, PT, R39.reuse, 0x19f, PT ;  /* 0x0000019f2700780c */ /* 0x040fe20003f44270 */
[----:B------:R-:W0:Y:S01]  /*02e0*/  LDC.64 R4, c[0x0][0x238] ;  /* 0x00008e00ff047b82 */ /* 0x000e220000000a00 */
[----:B------:R-:W4:Y:S05]  /*02f0*/  @!P1 LDG.E.EL R11, desc[UR4][R6.64+-0x200] ;  /* 0xfffe0004060b9981 */ /* 0x000f2a000c2e1900 */
[----:B------:R-:W4:Y:S01]  /*0300*/  @!P3 LDG.E.EL R32, desc[UR4][R14.64+-0x500] ;  /* 0xfffb00040e20b981 */ /* 0x000f22000c2e1900 */
[----:B-----5:R-:W-:-:S03]  /*0310*/  IMAD.WIDE R16, R39, 0x4, R16 ;  /* 0x0000000427107825 */ /* 0x020fc600078e0210 */
[----:B------:R1:W5:Y:S04]  /*0320*/  @!P3 LDG.E.EL R13, desc[UR4][R14.64+-0x500] ;  /* 0xfffb00040e0db981 */ /* 0x000368000c2e1900 */
[----:B------:R-:W5:Y:S04]  /*0330*/  @P2 LDG.E.EL R27, desc[UR4][R16.64+-0x680] ;  /* 0xfff98004101b2981 */ /* 0x000f68000c2e1900 */
[----:B------:R3:W5:Y:S01]  /*0340*/  @P2 LDG.E.EL R22, desc[UR4][R16.64+-0x680] ;  /* 0xfff9800410162981 */ /* 0x000762000c2e1900 */
[----:B------:R-:W-:Y:S01]  /*0350*/  IMAD.HI R26, R19, -0x7f7f7f7f, R18 ;  /* 0x80808081131a7827 */ /* 0x000fe200078e0212 */
[----:B-1----:R-:W1:Y:S03]  /*0360*/  LDC.64 R14, c[0x0][0x250] ;  /* 0x00009400ff0e7b82 */ /* 0x002e660000000a00 */
[----:B------:R-:W-:Y:S01]  /*0370*/  IMAD R3, R3, -0x8800, R19 ;  /* 0xffff780003037824 */ /* 0x000fe200078e0213 */
[----:B------:R-:W-:Y:S01]  /*0380*/  SHF.R.U32.HI R7, RZ, 0x1f, R26 ;  /* 0x0000001fff077819 */ /* 0x000fe2000001161a */
[----:B------:R-:W-:-:S03]  /*0390*/  IMAD.WIDE R30, R39, 0x4, R30 ;  /* 0x00000004271e7825 */ /* 0x000fc600078e021e */
[----:B------:R-:W-:Y:S01]  /*03a0*/  LEA.HI.SX32 R26, R26, R7, 0x9 ;  /* 0x000000071a1a7211 */ /* 0x000fe200078f4aff */
[----:B---3--:R-:W3:Y:S01]  /*03b0*/  LDC.64 R16, c[0x0][0x228] ;  /* 0x00008a00ff107b82 */ /* 0x008ee20000000a00 */
[----:B------:R-:W5:Y:S03]  /*03c0*/  @!P1 LDG.E.EL R42, desc[UR4][R30.64+-0x200] ;  /* 0xfffe00041e2a9981 */ /* 0x000f66000c2e1900 */
[----:B------:R-:W-:-:S04]  /*03d0*/  IMAD R0, R26, 0x660000, R3 ;  /* 0x006600001a007824 */ /* 0x000fc800078e0203 */
[----:B------:R-:W-:-:S04]  /*03e0*/  IMAD R23, R23, 0x8800, R0 ;  /* 0x0000880017177824 */ /* 0x000fc800078e0200 */
[----:B0-----:R-:W-:-:S05]  /*03f0*/  IMAD.WIDE R20, R23, 0x4, R4 ;  /* 0x0000000417147825 */ /* 0x001fca00078e0204 */
[----:B------:R0:W5:Y:S01]  /*0400*/  @!P1 LDG.E.64 R24, desc[UR4][R20.64] ;  /* 0x0000000414189981 */ /* 0x000162000c1e1b00 */
[----:B------:R-:W-:Y:S01]  /*0410*/  CS2R R4, SRZ ;  /* 0x0000000000047805 */ /* 0x000fe2000001ff00 */
[----:B------:R-:W-:Y:S02]  /*0420*/  IMAD.MOV.U32 R0, RZ, RZ, RZ ;  /* 0x000000ffff007224 */ /* 0x000fe400078e00ff */
[C---:B---3--:R-:W-:Y:S01]  /*0430*/  IMAD.WIDE R16, R39.reuse, 0x4, R16 ;  /* 0x0000000427107825 */ /* 0x048fe200078e0210 */
[----:B0-----:R-:W0:Y:S04]  /*0440*/  LDC.64 R20, c[0x0][0x268] ;  /* 0x00009a00ff147b82 */ /* 0x001e280000000a00 */
[----:B------:R-:W3:Y:S04]  /*0450*/  @!P0 LDG.E.EL R4, desc[UR4][R16.64] ;  /* 0x0000000410048981 */ /* 0x000ee8000c2e1900 */
[----:B------:R1:W3:Y:S01]  /*0460*/  @!P0 LDG.E.EL R0, desc[UR4][R16.64] ;  /* 0x0000000410008981 */ /* 0x0002e2000c2e1900 */
[----:B------:R-:W-:Y:S01]  /*0470*/  CS2R R6, SRZ ;  /* 0x0000000000067805 */ /* 0x000fe2000001ff00 */
[----:B-1----:R-:W1:Y:S01]  /*0480*/  LDC.64 R16, c[0x0][0x280] ;  /* 0x0000a000ff107b82 */ /* 0x002e620000000a00 */
[----:B------:R-:W-:Y:S01]  /*0490*/  IMAD.WIDE R28, R39, 0x4, R28 ;  /* 0x00000004271c7825 */ /* 0x000fe200078e021c */
[----:B------:R-:W-:-:S04]  /*04a0*/  HFMA2.MMA R37, -RZ, RZ, 0, 0 ;  /* 0x00000000ff257435 */ /* 0x000fc800000001ff */
[----:B------:R-:W3:Y:S01]  /*04b0*/  @!P0 LDG.E.EL R7, desc[UR4][R28.64] ;  /* 0x000000041c078981 */ /* 0x000ee2000c2e1900 */
[----:B------:R-:W-:-:S03]  /*04c0*/  IMAD.WIDE R34, R39, 0x4, R34 ;  /* 0x0000000427227825 */ /* 0x000fc600078e0222 */
[----:B------:R0:W3:Y:S01]  /*04d0*/  @!P0 LDG.E.EL R9, desc[UR4][R28.64] ;  /* 0x000000041c098981 */ /* 0x0000e2000c2e1900 */
[----:B------:R-:W-:-:S03]  /*04e0*/  IMAD.MOV.U32 R3, RZ, RZ, RZ ;  /* 0x000000ffff037224 */ /* 0x000fc600078e00ff */
[----:B------:R-:W3:Y:S01]  /*04f0*/  @!P0 LDG.E.EL R10, desc[UR4][R34.64] ;  /* 0x00000004220a8981 */ /* 0x000ee2000c2e1900 */
[----:B------:R-:W-:-:S03]  /*0500*/  IMAD.WIDE R14, R39, 0x4, R14 ;  /* 0x00000004270e7825 */ /* 0x000fc600078e020e */
[----:B------:R0:W3:Y:S02]  /*0510*/  @!P0 LDG.E.EL R6, desc[UR4][R34.64] ;  /* 0x0000000422068981 */ /* 0x0000e4000c2e1900 */
[----:B0-----:R-:W-:Y:S01]  /*0520*/  CS2R R28, SRZ ;  /* 0x00000000001c7805 */ /* 0x001fe2000001ff00 */
[C---:B------:R-:W-:Y:S01]  /*0530*/  IMAD.WIDE R20, R39.reuse, 0x4, R20 ;  /* 0x0000000427147825 */ /* 0x040fe200078e0214 */
[----:B------:R-:W3:Y:S04]  /*0540*/  @!P1 LDG.E.EL R3, desc[UR4][R14.64+-0x200] ;  /* 0xfffe00040e039981 */ /* 0x000ee8000c2e1900 */
[----:B------:R0:W3:Y:S01]  /*0550*/  @!P1 LDG.E.EL R28, desc[UR4][R30.64+-0x200] ;  /* 0xfffe00041e1c9981 */ /* 0x0000e2000c2e1900 */
[----:B-1----:R-:W-:Y:S01]  /*0560*/  IMAD.WIDE R16, R39, 0x4, R16 ;  /* 0x0000000427107825 */ /* 0x002fe200078e0210 */
[----:B------:R-:W-:-:S02]  /*0570*/  CS2R R34, SRZ ;  /* 0x0000000000227805 */ /* 0x000fc4000001ff00 */
[----:B------:R1:W3:Y:S04]  /*0580*/  @!P1 LDG.E.EL R33, desc[UR4][R14.64+-0x200] ;  /* 0xfffe00040e219981 */ /* 0x0002e8000c2e1900 */
[----:B------:R-:W3:Y:S01]  /*0590*/  @!P3 LDG.E.EL R35, desc[UR4][R20.64+-0x500] ;  /* 0xfffb00041423b981 */ /* 0x000ee2000c2e1900 */
[----:B0-----:R-:W-:-:S03]  /*05a0*/  CS2R R30, SRZ ;  /* 0x00000000001e7805 */ /* 0x001fc6000001ff00 */
[----:B------:R0:W3:Y:S01]  /*05b0*/  @!P3 LDG.E.EL R37, desc[UR4][R20.64+-0x500] ;  /* 0xfffb00041425b981 */ /* 0x0000e2000c2e1900 */
[----:B-1----:R-:W1:Y:S03]  /*05c0*/  LDC.64 R14, c[0x0][0x290] ;  /* 0x0000a400ff0e7b82 */ /* 0x002e660000000a00 */
[----:B------:R-:W3:Y:S04]  /*05d0*/  @!P3 LDG.E.EL R29, desc[UR4][R16.64+-0x500] ;  /* 0xfffb0004101db981 */ /* 0x000ee8000c2e1900 */
[----:B------:R0:W3:Y:S02]  /*05e0*/  @!P3 LDG.E.EL R30, desc[UR4][R16.64+-0x500] ;  /* 0xfffb0004101eb981 */ /* 0x0000e4000c2e1900 */
[----:B0-----:R-:W0:Y:S08]  /*05f0*/  LDC.64 R20, c[0x0][0x2a0] ;  /* 0x0000a800ff147b82 */ /* 0x001e300000000a00 */
[----:B------:R-:W0:Y:S01]  /*0600*/  LDC.64 R16, c[0x0][0x2a8] ;  /* 0x0000aa00ff107b82 */ /* 0x000e220000000a00 */
[----:B------:R-:W-:-:S05]  /*0610*/  IMAD.WIDE R40, R39, 0x4, R40 ;  /* 0x0000000427287825 */ /* 0x000fca00078e0228 */
[----:B------:R-:W3:Y:S04]  /*0620*/  @!P3 LDG.E.EL R18, desc[UR4][R40.64+-0x500] ;  /* 0xfffb00042812b981 */ /* 0x000ee8000c2e1900 */
[----:B------:R0:W3:Y:S01]  /*0630*/  @!P3 LDG.E.EL R5, desc[UR4][R40.64+-0x500] ;  /* 0xfffb00042805b981 */ /* 0x0000e2000c2e1900 */
[----:B------:R-:W-:-:S04]  /*0640*/  IMAD.WIDE R44, R39, 0x4, R44 ;  /* 0x00000004272c7825 */ /* 0x000fc800078e022c */
[C---:B-1----:R-:W-:Y:S01]  /*0650*/  IMAD.WIDE R14, R39.reuse, 0x4, R14 ;  /* 0x00000004270e7825 */ /* 0x042fe200078e020e */
[----:B------:R-:W3:Y:S03]  /*0660*/  @!P1 LDG.E.EL R31, desc[UR4][R44.64+-0x200] ;  /* 0xfffe00042c1f9981 */ /* 0x000ee6000c2e1900 */
[C---:B0-----:R-:W-:Y:S01]  /*0670*/  IMAD.WIDE R20, R39.reuse, 0x4, R20 ;  /* 0x0000000427147825 */ /* 0x041fe200078e0214 */
[----:B------:R-:W3:Y:S03]  /*0680*/  @P2 LDG.E.EL R12, desc[UR4][R14.64+-0x680] ;  /* 0xfff980040e0c2981 */ /* 0x000ee6000c2e1900 */
[----:B------:R-:W-:Y:S01]  /*0690*/  IMAD.WIDE R16, R39, 0x4, R16 ;  /* 0x0000000427107825 */ /* 0x000fe200078e0210 */
[----:B------:R-:W3:Y:S03]  /*06a0*/  @!P1 LDG.E.EL R34, desc[UR4][R44.64+-0x200] ;  /* 0xfffe00042c229981 */ /* 0x000ee6000c2e1900 */
[----:B------:R-:W-:Y:S01]  /*06b0*/  IMAD.MOV.U32 R43, RZ, RZ, 0x3e800000 ;  /* 0x3e800000ff2b7424 */ /* 0x000fe200078e00ff */
[----:B--2---:R-:W-:-:S05]  /*06c0*/  SEL R36, R8, RZ, !P0 ;  /* 0x000000ff08247207 */ /* 0x004fca0004000000 */
[----:B------:R-:W-:-:S06]  /*06d0*/  FADD R36, R36, 9.9999997473787516356e-06 ;  /* 0x3727c5ac24247421 */ /* 0x000fcc0000000000 */
[----:B------:R-:W0:Y:S01]  /*06e0*/  MUFU.SQRT R36, R36 ;  /* 0x0000002400247308 */ /* 0x000e220000002000 */
[----:B------:R-:W-:Y:S02]  /*06f0*/  SEL R40, R2, RZ, !P0 ;  /* 0x000000ff02287207 */ /* 0x000fe40004000000 */
[----:B------:R-:W-:-:S03]  /*0700*/  SEL R41, R38, RZ, !P1 ;  /* 0x000000ff26297207 */ /* 0x000fc60004800000 */
[----:B------:R-:W-:Y:S01]  /*0710*/  FADD R40, R40, 9.9999997473787516356e-06 ;  /* 0x3727c5ac28287421 */ /* 0x000fe20000000000 */
[----:B------:R-:W-:Y:S02]  /*0720*/  IMAD.MOV.U32 R8, RZ, RZ, RZ ;  /* 0x000000ffff087224 */ /* 0x000fe400078e00ff */
[----:B------:R-:W-:Y:S01]  /*0730*/  FADD R39, R41, 9.9999997473787516356e-06 ;  /* 0x3727c5ac29277421 */ /* 0x000fe20000000000 */
[----:B------:R-:W1:Y:S01]  /*0740*/  MUFU.SQRT R38, R40 ;  /* 0x0000002800267308 */ /* 0x000e620000002000 */
[C---:B0-----:R-:W-:Y:S02]  /*0750*/  FSETP.GT.AND P5, PT, R36.reuse, 8.50705917302346158658e+37, PT ;  /* 0x7e8000002400780b */ /* 0x041fe40003fa4000 */
[----:B------:R0:W2:Y:S01]  /*0760*/  @P2 LDG.E.EL R8, desc[UR4][R14.64+-0x680] ;  /* 0xfff980040e082981 */ /* 0x0000a2000c2e1900 */
[----:B------:R-:W-:-:S04]  /*0770*/  FSETP.GEU.AND P4, PT, R36, 1.175494350822287508e-38, PT ;  /* 0x008000002400780b */ /* 0x000fc80003f8e000 */
[----:B------:R-:W5:Y:S01]  /*0780*/  MUFU.SQRT R39, R39 ;  /* 0x0000002700277308 */ /* 0x000f620000002000 */
[----:B------:R-:W-:Y:S01]  /*0790*/  IMAD.MOV.U32 R2, RZ, RZ, RZ ;  /* 0x000000ffff027224 */ /* 0x000fe200078e00ff */
[----:B----4-:R-:W-:Y:S02]  /*07a0*/  SEL R41, R11, RZ, !P1 ;  /* 0x000000ff0b297207 */ /* 0x010fe40004800000 */
[----:B------:R-:W-:Y:S02]  /*07b0*/  MOV R11, RZ ;  /* 0x000000ff000b7202 */ /* 0x000fe40000000f00 */
[----:B0-----:R-:W-:Y:S01]  /*07c0*/  CS2R R14, SRZ ;  /* 0x00000000000e7805 */ /* 0x001fe2000001ff00 */
[----:B------:R-:W-:Y:S01]  /*07d0*/  @P5 FMUL R36, R36, 0.25 ;  /* 0x3e80000024245820 */ /* 0x000fe20000400000 */
[----:B------:R-:W-:Y:S01]  /*07e0*/  FADD R41, R41, 9.9999997473787516356e-06 ;  /* 0x3727c5ac29297421 */ /* 0x000fe20000000000 */
[----:B------:R-:W4:Y:S01]  /*07f0*/  @P2 LDG.E.EL R2, desc[UR4][R20.64+-0x680] ;  /* 0xfff9800414022981 */ /* 0x000f22000c2e1900 */
[----:B-1----:R-:W-:Y:S01]  /*0800*/  FSETP.GT.AND P6, PT, R38, 8.50705917302346158658e+37, PT ;  /* 0x7e8000002600780b */ /* 0x002fe20003fc4000 */
[----:B------:R-:W-:-:S02]  /*0810*/  @!P4 FMUL R36, R36, 16777216 ;  /* 0x4b8000002424c820 */ /* 0x000fc40000400000 */
[----:B------:R0:W2:Y:S04]  /*0820*/  @P2 LDG.E.EL R15, desc[UR4][R20.64+-0x680] ;  /* 0xfff98004140f2981 */ /* 0x0000a8000c2e1900 */
[----:B------:R-:W2:Y:S04]  /*0830*/  @P2 LDG.E.EL R14, desc[UR4][R16.64+-0x680] ;  /* 0xfff98004100e2981 */ /* 0x000ea8000c2e1900 */
[----:B------:R1:W2:Y:S01]  /*0840*/  @P2 LDG.E.EL R11, desc[UR4][R16.64+-0x680] ;  /* 0xfff98004100b2981 */ /* 0x0002a2000c2e1900 */
[----:B0-----:R-:W-:Y:S01]  /*0850*/  SEL R20, R32, RZ, !P3 ;  /* 0x000000ff20147207 */ /* 0x001fe20005800000 */
[----:B------:R0:W0:Y:S01]  /*0860*/  MUFU.SQRT R21, R41 ;  /* 0x0000002900157308 */ /* 0x0000220000002000 */
[----:B------:R-:W-:-:S02]  /*0870*/  FSEL R32, R43, 1, P5 ;  /* 0x3f8000002b207808 */ /* 0x000fc40002800000 */
[----:B------:R-:W-:Y:S01]  /*0880*/  FSETP.GEU.AND P5, PT, R38, 1.175494350822287508e-38, PT ;  /* 0x008000002600780b */ /* 0x000fe20003fae000 */
[----:B------:R-:W-:Y:S02]  /*0890*/  FADD R20, R20, 9.9999997473787516356e-06 ;  /* 0x3727c5ac14147421 */ /* 0x000fe40000000000 */
[----:B------:R-:W-:Y:S02]  /*08a0*/  @!P4 FMUL R32, R32, 16777216 ;  /* 0x4b8000002020c820 */ /* 0x000fe40000400000 */
[----:B-1----:R-:W1:Y:S01]  /*08b0*/  MUFU.RCP R17, R36 ;  /* 0x0000002400117308 */ /* 0x002e620000001000 */
[----:B-----5:R-:W-:Y:S01]  /*08c0*/  FSETP.GT.AND P4, PT, R39, 8.50705917302346158658e+37, PT ;  /* 0x7e8000002700780b */ /* 0x020fe20003f84000 */
[----:B------:R-:W-:Y:S01]  /*08d0*/  @P6 FMUL R38, R38, 0.25 ;  /* 0x3e80000026266820 */ /* 0x000fe20000400000 */
[----:B------:R-:W-:Y:S02]  /*08e0*/  SEL R16, R13, RZ, !P3 ;  /* 0x000000ff0d107207 */ /* 0x000fe40005800000 */
[----:B------:R-:W-:-:S02]  /*08f0*/  FSEL R40, R43, 1, P6 ;  /* 0x3f8000002b287808 */ /* 0x000fc40003000000 */
[----:B------:R-:W-:Y:S01]  /*0900*/  FSETP.GEU.AND P6, PT, R39, 1.175494350822287508e-38, PT ;  /* 0x008000002700780b */ /* 0x000fe20003fce000 */
[----:B------:R-:W5:Y:S01]  /*0910*/  MUFU.SQRT R20, R20 ;  /* 0x0000001400147308 */ /* 0x000f620000002000 */
[----:B------:R-:W-:Y:S01]  /*0920*/  @!P5 FMUL R38, R38, 16777216 ;  /* 0x4b8000002626d820 */ /* 0x000fe20000400000 */
[----:B0-----:R-:W-:Y:S01]  /*0930*/  FADD R41, R16, 9.9999997473787516356e-06 ;  /* 0x3727c5ac10297421 */ /* 0x001fe20000000000 */
[----:B------:R-:W-:Y:S01]  /*0940*/  @!P5 FMUL R40, R40, 16777216 ;  /* 0x4b8000002828d820 */ /* 0x000fe20000400000 */
[----:B------:R-:W-:Y:S02]  /*0950*/  FSETP.GT.AND P5, PT, R21, 8.50705917302346158658e+37, PT ;  /* 0x7e8000001500780b */ /* 0x000fe40003fa4000 */
[----:B------:R-:W-:Y:S01]  /*0960*/  SEL R27, R27, RZ, P2 ;  /* 0x000000ff1b1b7207 */ /* 0x000fe20001000000 */
[----:B-1----:R-:W-:Y:S01]  /*0970*/  FMUL R16, R17, R32 ;  /* 0x0000002011107220 */ /* 0x002fe20000400000 */
[----:B------:R-:W-:Y:S01]  /*0980*/  @P4 FMUL R39, R39, 0.25 ;  /* 0x3e80000027274820 */ /* 0x000fe20000400000 */
[----:B------:R0:W1:Y:S01]  /*0990*/  MUFU.SQRT R17, R41 ;  /* 0x0000002900117308 */ /* 0x0000620000002000 */
[----:B------:R-:W-:-:S02]  /*09a0*/  FSEL R32, R43, 1, P4 ;  /* 0x3f8000002b207808 */ /* 0x000fc40002000000 */
[----:B------:R-:W-:Y:S01]  /*09b0*/  FSETP.GEU.AND P4, PT, R21, 1.175494350822287508e-38, PT ;  /* 0x008000001500780b */ /* 0x000fe20003f8e000 */
[----:B------:R-:W-:Y:S01]  /*09c0*/  FADD R27, R27, 9.9999997473787516356e-06 ;  /* 0x3727c5ac1b1b7421 */ /* 0x000fe20000000000 */
[----:B------:R-:W-:Y:S01]  /*09d0*/  @!P6 FMUL R39, R39, 16777216 ;  /* 0x4b8000002727e820 */ /* 0x000fe20000400000 */
[----:B------:R-:W-:Y:S01]  /*09e0*/  @!P6 FMUL R32, R32, 16777216 ;  /* 0x4b8000002020e820 */ /* 0x000fe20000400000 */
[C---:B-----5:R-:W-:Y:S01]  /*09f0*/  FSETP.GT.AND P6, PT, R20.reuse, 8.50705917302346158658e+37, PT ;  /* 0x7e8000001400780b */ /* 0x060fe20003fc4000 */
[----:B------:R-:W-:Y:S01]  /*0a00*/  @P5 FMUL R21, R21, 0.25 ;  /* 0x3e80000015155820 */ /* 0x000fe20000400000 */
[----:B0-----:R-:W-:Y:S01]  /*0a10*/  FSEL R41, R43, 1, P5 ;  /* 0x3f8000002b297808 */ /* 0x001fe20002800000 */
[----:B------:R-:W0:Y:S01]  /*0a20*/  MUFU.SQRT R27, R27 ;  /* 0x0000001b001b7308 */ /* 0x000e220000002000 */
[----:B------:R-:W-:-:S05]  /*0a30*/  FSETP.GEU.AND P5, PT, R20, 1.175494350822287508e-38, PT ;  /* 0x008000001400780b */ /* 0x000fca0003fae000 */
[----:B------:R-:W-:Y:S01]  /*0a40*/  @!P4 FMUL R21, R21, 16777216 ;  /* 0x4b8000001515c820 */ /* 0x000fe20000400000 */
[----:B------:R-:W-:Y:S01]  /*0a50*/  @!P4 FMUL R41, R41, 16777216 ;  /* 0x4b8000002929c820 */ /* 0x000fe20000400000 */
[----:B-1----:R-:W-:Y:S02]  /*0a60*/  FSETP.GT.AND P4, PT, R17, 8.50705917302346158658e+37, PT ;  /* 0x7e8000001100780b */ /* 0x002fe40003f84000 */
[----:B------:R-:W-:Y:S01]  /*0a70*/  FSEL R45, R43, 1, P6 ;  /* 0x3f8000002b2d7808 */ /* 0x000fe20003000000 */
[----:B------:R-:W-:Y:S01]  /*0a80*/  @P6 FMUL R20, R20, 0.25 ;  /* 0x3e80000014146820 */ /* 0x000fe20000400000 */
[----:B------:R-:W1:Y:S03]  /*0a90*/  MUFU.RCP R39, R39 ;  /* 0x0000002700277308 */ /* 0x000e660000001000 */
[----:B------:R-:W-:Y:S01]  /*0aa0*/  @!P5 FMUL R20, R20, 16777216 ;  /* 0x4b8000001414d820 */ /* 0x000fe20000400000 */
[----:B------:R-:W-:Y:S01]  /*0ab0*/  @!P5 FMUL R45, R45, 16777216 ;  /* 0x4b8000002d2dd820 */ /* 0x000fe20000400000 */
[----:B0-----:R-:W-:-:S02]  /*0ac0*/  FSETP.GT.AND P5, PT, R27, 8.50705917302346158658e+37, PT ;  /* 0x7e8000001b00780b */ /* 0x001fc40003fa4000 */
[C---:B------:R-:W-:Y:S02]  /*0ad0*/  FSETP.GEU.AND P6, PT, R17.reuse, 1.175494350822287508e-38, PT ;  /* 0x008000001100780b */ /* 0x040fe40003fce000 */
[----:B------:R-:W-:Y:S01]  /*0ae0*/  @P4 FMUL R17, R17, 0.25 ;  /* 0x3e80000011114820 */ /* 0x000fe20000400000 */
[----:B------:R-:W-:Y:S02]  /*0af0*/  FSEL R36, R43, 1, P4 ;  /* 0x3f8000002b247808 */ /* 0x000fe40002000000 */
[----:B------:R-:W-:Y:S01]  /*0b00*/  FSETP.GEU.AND P4, PT, R27, 1.175494350822287508e-38, PT ;  /* 0x008000001b00780b */ /* 0x000fe20003f8e000 */
[----:B------:R-:W0:Y:S01]  /*0b10*/  MUFU.RCP R13, R38 ;  /* 0x00000026000d7308 */ /* 0x000e220000001000 */
[----:B-1----:R-:W-:-:S04]  /*0b20*/  FMUL R39, R39, R32 ;  /* 0x0000002027277220 */ /* 0x002fc80000400000 */
[----:B------:R-:W-:-:S03]  /*0b30*/  @P5 FMUL R27, R27, 0.25 ;  /* 0x3e8000001b1b5820 */ /* 0x000fc60000400000 */
[----:B------:R-:W1:Y:S01]  /*0b40*/  MUFU.RCP R38, R21 ;  /* 0x0000001500267308 */ /* 0x000e620000001000 */
[----:B------:R-:W-:-:S07]  /*0b50*/  @!P6 FMUL R17, R17, 16777216 ;  /* 0x4b8000001111e820 */ /* 0x000fce0000400000 */
[----:B------:R5:W0:Y:S01]  /*0b60*/  MUFU.RCP R32, R20 ;  /* 0x0000001400207308 */ /* 0x000a220000001000 */
[----:B------:R-:W-:Y:S01]  /*0b70*/  @!P4 FMUL R27, R27, 16777216 ;  /* 0x4b8000001b1bc820 */ /* 0x000fe20000400000 */
[----:B-----5:R-:W5:Y:S06]  /*0b80*/  LDC.64 R20, c[0x0][0x260] ;  /* 0x00009800ff147b82 */ /* 0x020f6c0000000a00 */
[----:B------:R-:W1:Y:S01]  /*0b90*/  MUFU.RCP R17, R17 ;  /* 0x0000001100117308 */ /* 0x000e620000001000 */
[----:B------:R-:W-:Y:S01]  /*0ba0*/  SEL R22, R22, RZ, P2 ;  /* 0x000000ff16167207 */ /* 0x000fe20001000000 */
[----:B0-----:R-:W-:Y:S01]  /*0bb0*/  FMUL R13, R13, R40 ;  /* 0x000000280d0d7220 */ /* 0x001fe20000400000 */
[----:B-1----:R-:W-:-:S05]  /*0bc0*/  FMUL R38, R38, R41 ;  /* 0x0000002926267220 */ /* 0x002fca0000400000 */
[----:B------:R-:W0:Y:S01]  /*0bd0*/  MUFU.RCP R27, R27 ;  /* 0x0000001b001b7308 */ /* 0x000e220000001000 */
[----:B------:R-:W-:Y:S01]  /*0be0*/  FADD R40, R22, 9.9999997473787516356e-06 ;  /* 0x3727c5ac16287421 */ /* 0x000fe20000000000 */
[----:B------:R-:W-:Y:S01]  /*0bf0*/  IMAD R41, R26, -0x330000, R23 ;  /* 0xffcd00001a297824 */ /* 0x000fe200078e0217 */
[----:B------:R-:W-:Y:S01]  /*0c00*/  FSEL R22, R43, 1, P5 ;  /* 0x3f8000002b167808 */ /* 0x000fe20002800000 */
[----:B------:R-:W-:Y:S01]  /*0c10*/  FMUL R32, R32, R45 ;  /* 0x0000002d20207220 */ /* 0x000fe20000400000 */
[----:B------:R-:W-:Y:S01]  /*0c20*/  @!P6 FMUL R36, R36, 16777216 ;  /* 0x4b8000002424e820 */ /* 0x000fe20000400000 */
[----:B------:R-:W-:Y:S02]  /*0c30*/  VIADD R41, R41, 0xff9a0000 ;  /* 0xff9a000029297836 */ /* 0x000fe40000000000 */
[----:B------:R-:W-:Y:S01]  /*0c40*/  @!P4 FMUL R22, R22, 16777216 ;  /* 0x4b8000001616c820 */ /* 0x000fe20000400000 */
[C---:B------:R-:W-:Y:S02]  /*0c50*/  IMAD R45, R26.reuse, -0xff0000, R19 ;  /* 0xff0100001a2d7824 */ /* 0x040fe400078e0213 */
[----:B------:R-:W-:Y:S01]  /*0c60*/  FMUL R36, R17, R36 ;  /* 0x0000002411247220 */ /* 0x000fe20000400000 */
[----:B------:R-:W1:Y:S01]  /*0c70*/  MUFU.SQRT R40, R40 ;  /* 0x0000002800287308 */ /* 0x000e620000002000 */
[----:B------:R-:W-:-:S02]  /*0c80*/  IMAD R45, R26, 0x440000, R45 ;  /* 0x004400001a2d7824 */ /* 0x000fc400078e022d */
[----:B-----5:R-:W-:-:S04]  /*0c90*/  IMAD.WIDE R20, R41, 0x4, R20 ;  /* 0x0000000429147825 */ /* 0x020fc800078e0214 */
[----:B0-----:R-:W-:Y:S01]  /*0ca0*/  FMUL R17, R27, R22 ;  /* 0x000000161b117220 */ /* 0x001fe20000400000 */
[----:B------:R-:W-:Y:S02]  /*0cb0*/  IMAD R41, R26, -0x110000, R41 ;  /* 0xffef00001a297824 */ /* 0x000fe400078e0229 */
[----:B------:R-:W0:Y:S01]  /*0cc0*/  LDC.64 R26, c[0x0][0x210] ;  /* 0x00008400ff1a7b82 */ /* 0x000e220000000a00 */
[----:B------:R-:W-:Y:S02]  /*0cd0*/  CS2R R22, SRZ ;  /* 0x0000000000167805 */ /* 0x000fe4000001ff00 */
[C---:B-1----:R-:W-:Y:S02]  /*0ce0*/  FSETP.GT.AND P4, PT, R40.reuse, 8.50705917302346158658e+37, PT ;  /* 0x7e8000002800780b */ /* 0x042fe40003f84000 */
[----:B------:R-:W-:Y:S02]  /*0cf0*/  FSETP.GEU.AND P5, PT, R40, 1.175494350822287508e-38, PT ;  /* 0x008000002800780b */ /* 0x000fe40003fae000 */
[----:B------:R1:W5:Y:S02]  /*0d00*/  @!P3 LDG.E.64 R22, desc[UR4][R20.64] ;  /* 0x000000041416b981 */ /* 0x000364000c1e1b00 */
[----:B-1----:R-:W-:-:S07]  /*0d10*/  CS2R R20, SRZ ;  /* 0x0000000000147805 */ /* 0x002fce000001ff00 */
[----:B------:R-:W-:Y:S01]  /*0d20*/  @P4 FMUL R40, R40, 0.25 ;  /* 0x3e80000028284820 */ /* 0x000fe20000400000 */
[----:B0-----:R-:W-:-:S04]  /*0d30*/  IMAD.WIDE R26, R45, 0x4, R26 ;  /* 0x000000042d1a7825 */ /* 0x001fc800078e021a */
[----:B------:R-:W-:Y:S01]  /*0d40*/  @!P5 FMUL R40, R40, 16777216 ;  /* 0x4b8000002828d820 */ /* 0x000fe20000400000 */
[----:B------:R0:W5:Y:S05]  /*0d50*/  @!P0 LDG.E.64 R20, desc[UR4][R26.64] ;  /* 0x000000041a148981 */ /* 0x00016a000c1e1b00 */
[----:B------:R-:W1:Y:S01]  /*0d60*/  MUFU.RCP R40, R40 ;  /* 0x0000002800287308 */ /* 0x000e620000001000 */
[----:B0-----:R-:W0:Y:S01]  /*0d70*/  LDC.64 R26, c[0x0][0x288] ;  /* 0x0000a200ff1a7b82 */ /* 0x001e220000000a00 */
[----:B------:R-:W-:Y:S02]  /*0d80*/  FSEL R43, R43, 1, P4 ;  /* 0x3f8000002b2b7808 */ /* 0x000fe40002000000 */
[----:B------:R-:W-:-:S02]  /*0d90*/  SEL R42, R42, RZ, !P1 ;  /* 0x000000ff2a2a7207 */ /* 0x000fc40004800000 */
[----:B------:R-:W-:Y:S01]  /*0da0*/  SEL R25, R25, RZ, !P1 ;  /* 0x000000ff19197207 */ /* 0x000fe20004800000 */
[----:B------:R-:W-:Y:S01]  /*0db0*/  @!P5 FMUL R43, R43, 16777216 ;  /* 0x4b8000002b2bd820 */ /* 0x000fe20000400000 */
[----:B------:R-:W-:-:S03]  /*0dc0*/  IADD3 R41, R41, -0x330000, RZ ;  /* 0xffcd000029297810 */ /* 0x000fc60007ffe0ff */
[----:B-1----:R-:W-:Y:S01]  /*0dd0*/  FMUL R40, R40, R43 ;  /* 0x0000002b28287220 */ /* 0x002fe20000400000 */
[----:B------:R-:W-:Y:S01]  /*0de0*/  FADD R25, R25, -R42 ;  /* 0x8000002a19197221 */ /* 0x000fe20000000000 */
[----:B0-----:R-:W-:Y:S01]  /*0df0*/  IMAD.WIDE R42, R41, 0x4, R26 ;  /* 0x00000004292a7825 */ /* 0x001fe200078e021a */
[----:B------:R-:W-:-:S03]  /*0e00*/  HFMA2.MMA R27, -RZ, RZ, 0, 0 ;  /* 0x00000000ff1b7435 */ /* 0x000fc600000001ff */
[----:B------:R-:W-:-:S07]  /*0e10*/  IMAD.MOV.U32 R26, RZ, RZ, RZ ;  /* 0x000000ffff1a7224 */ /* 0x000fce00078e00ff */
[----:B------:R-:W5:Y:S01]  /*0e20*/  @P2 LDG.E.64 R26, desc[UR4][R42.64] ;  /* 0x000000042a1a2981 */ /* 0x000f62000c1e1b00 */
[----:B------:R-:W-:Y:S02]  /*0e30*/  SEL R24, R24, RZ, !P1 ;  /* 0x000000ff18187207 */ /* 0x000fe40004800000 */
[----:B---3--:R-:W-:Y:S02]  /*0e40*/  SEL R41, R28, RZ, !P1 ;  /* 0x000000ff1c297207 */ /* 0x008fe40004800000 */
[----:B------:R-:W-:-:S03]  /*0e50*/  SEL R28, R37, RZ, !P3 ;  /* 0x000000ff251c7207 */ /* 0x000fc60005800000 */
[----:B------:R-:W-:Y:S01]  /*0e60*/  FADD R24, R24, -R41 ;  /* 0x8000002918187221 */ /* 0x000fe20000000000 */
[----:B------:R-:W-:-:S03]  /*0e70*/  SEL R35, R35, RZ, !P3 ;  /* 0x000000ff23237207 */ /* 0x000fc60005800000 */
[----:B------:R-:W-:Y:S01]  /*0e80*/  FMUL R39, R39, R24 ;  /* 0x0000001827277220 */ /* 0x000fe20000400000 */
[----:B------:R-:W-:Y:S01]  /*0e90*/  SEL R24, R3, RZ, !P1 ;  /* 0x000000ff03187207 */ /* 0x000fe20004800000 */
[----:B------:R-:W-:Y:S01]  /*0ea0*/  FMUL R25, R38, R25 ;  /* 0x0000001926197220 */ /* 0x000fe20000400000 */
[----:B------:R-:W-:Y:S02]  /*0eb0*/  SEL R3, R34, RZ, !P1 ;  /* 0x000000ff22037207 */ /* 0x000fe40004800000 */
[----:B------:R-:W-:Y:S02]  /*0ec0*/  SEL R31, R31, RZ, !P1 ;  /* 0x000000ff1f1f7207 */ /* 0x000fe40004800000 */
[----:B------:R-:W-:Y:S02]  /*0ed0*/  SEL R30, R30, RZ, !P3 ;  /* 0x000000ff1e1e7207 */ /* 0x000fe40005800000 */
[----:B------:R-:W-:Y:S02]  /*0ee0*/  SEL R10, R10, RZ, !P0 ;  /* 0x000000ff0a0a7207 */ /* 0x000fe40004000000 */
[----:B------:R-:W-:-:S02]  /*0ef0*/  SEL R0, R0, RZ, !P0 ;  /* 0x000000ff00007207 */ /* 0x000fc40004000000 */
[----:B----4-:R-:W-:Y:S02]  /*0f00*/  SEL R2, R2, RZ, P2 ;  /* 0x000000ff02027207 */ /* 0x010fe40001000000 */
[----:B--2---:R-:W-:Y:S02]  /*0f10*/  SEL R15, R15, RZ, P2 ;  /* 0x000000ff0f0f7207 */ /* 0x004fe40001000000 */
[----:B------:R-:W-:Y:S02]  /*0f20*/  SEL R14, R14, RZ, P2 ;  /* 0x000000ff0e0e7207 */ /* 0x000fe40001000000 */
[----:B------:R-:W-:Y:S02]  /*0f30*/  SEL R11, R11, RZ, P2 ;  /* 0x000000ff0b0b7207 */ /* 0x000fe40001000000 */
[----:B-----5:R-:W-:Y:S02]  /*0f40*/  SEL R23, R23, RZ, !P3 ;  /* 0x000000ff17177207 */ /* 0x020fe40005800000 */
[----:B------:R-:W-:-:S03]  /*0f50*/  SEL R22, R22, RZ, !P3 ;  /* 0x000000ff16167207 */ /* 0x000fc60005800000 */
[----:B------:R-:W-:Y:S01]  /*0f60*/  FADD R23, R23, -R28 ;  /* 0x8000001c17177221 */ /* 0x000fe20000000000 */
[----:B------:R-:W-:Y:S01]  /*0f70*/  SEL R28, R33, RZ, !P1 ;  /* 0x000000ff211c7207 */ /* 0x000fe20004800000 */
[----:B------:R-:W-:Y:S02]  /*0f80*/  FADD R35, R22, -R35 ;  /* 0x8000002316237221 */ /* 0x000fe40000000000 */
[----:B------:R-:W-:Y:S01]  /*0f90*/  FMUL R22, R36, R23 ;  /* 0x0000001724167220 */ /* 0x000fe20000400000 */
[----:B------:R-:W-:Y:S01]  /*0fa0*/  SEL R23, R18, RZ, !P3 ;  /* 0x000000ff12177207 */ /* 0x000fe20005800000 */
[----:B------:R-:W-:Y:S01]  /*0fb0*/  FFMA R3, R28, R25, R3 ;  /* 0x000000191c037223 */ /* 0x000fe20000000003 */
[----:B------:R-:W-:Y:S02]  /*0fc0*/  SEL R25, R12, RZ, P2 ;  /* 0x000000ff0c197207 */ /* 0x000fe40001000000 */
[----:B------:R-:W-:Y:S02]  /*0fd0*/  SEL R18, R9, RZ, !P0 ;  /* 0x000000ff09127207 */ /* 0x000fe40004000000 */
[----:B------:R-:W-:-:S02]  /*0fe0*/  SEL R28, R8, RZ, P2 ;  /* 0x000000ff081c7207 */ /* 0x000fc40001000000 */
[----:B------:R-:W-:Y:S02]  /*0ff0*/  SEL R9, R7, RZ, !P0 ;  /* 0x000000ff07097207 */ /* 0x000fe40004000000 */
[----:B------:R-:W-:Y:S02]  /*1000*/  SEL R21, R21, RZ, !P0 ;  /* 0x000000ff15157207 */ /* 0x000fe40004000000 */
[----:B------:R-:W-:Y:S02]  /*1010*/  SEL R20, R20, RZ, !P0 ;  /* 0x000000ff14147207 */ /* 0x000fe40004000000 */
[----:B------:R-:W-:Y:S01]  /*1020*/  SEL R33, R5, RZ, !P3 ;  /* 0x000000ff05217207 */ /* 0x000fe20005800000 */
[----:B------:R-:W-:Y:S01]  /*1030*/  FADD R8, R21, -R18 ;  /* 0x8000001215087221 */ /* 0x000fe20000000000 */
[----:B------:R-:W-:Y:S01]  /*1040*/  FFMA R5, R24, R39, R31 ;  /* 0x0000002718057223 */ /* 0x000fe2000000001f */
[----:B------:R-:W-:Y:S01]  /*1050*/  FADD R9, R20, -R9 ;  /* 0x8000000914097221 */ /* 0x000fe20000000000 */
[----:B------:R-:W-:Y:S01]  /*1060*/  SEL R24, R29, RZ, !P3 ;  /* 0x000000ff1d187207 */ /* 0x000fe20005800000 */
[----:B------:R-:W-:Y:S01]  /*1070*/  FMUL R32, R32, R35 ;  /* 0x0000002320207220 */ /* 0x000fe20000400000 */
[----:B------:R-:W-:Y:S01]  /*1080*/  FMUL R13, R13, R8 ;  /* 0x000000080d0d7220 */ /* 0x000fe20000400000 */
[----:B------:R-:W-:-:S02]  /*1090*/  FMUL R16, R16, R9 ;  /* 0x0000000910107220 */ /* 0x000fc40000400000 */
[----:B------:R-:W-:Y:S01]  /*10a0*/  FFMA R7, R23, R32, R24 ;  /* 0x0000002017077223 */ /* 0x000fe20000000018 */
[----:B------:R-:W0:Y:S01]  /*10b0*/  LDC.64 R8, c[0x0][0x2b0] ;  /* 0x0000ac00ff087b82 */ /* 0x000e220000000a00 */
[----:B------:R-:W-:-:S03]  /*10c0*/  FFMA R22, R33, R22, R30 ;  /* 0x0000001621167223 */ /* 0x000fc6000000001e */
[----:B------:R-:W-:Y:S02]  /*10d0*/  FSETP.GEU.AND P4, PT, R7, RZ, PT ;  /* 0x000000ff0700720b */ /* 0x000fe40003f8e000 */
[----:B------:R-:W-:Y:S02]  /*10e0*/  SEL R26, R26, RZ, P2 ;  /* 0x000000ff1a1a7207 */ /* 0x000fe40001000000 */
[----:B------:R-:W-:-:S03]  /*10f0*/  SEL R27, R27, RZ, P2 ;  /* 0x000000ff1b1b7207 */ /* 0x000fc60001000000 */
[----:B------:R-:W-:Y:S02]  /*1100*/  FADD R12, R26, -R25 ;  /* 0x800000191a0c7221 */ /* 0x000fe40000000000 */
[----:B------:R-:W-:Y:S02]  /*1110*/  FADD R21, R27, -R28 ;  /* 0x8000001c1b157221 */ /* 0x000fe40000000000 */
[----:B------:R-:W-:Y:S02]  /*1120*/  FMUL R12, R17, R12 ;  /* 0x0000000c110c7220 */ /* 0x000fe40000400000 */
[----:B------:R-:W-:Y:S02]  /*1130*/  FMUL R40, R40, R21 ;  /* 0x0000001528287220 */ /* 0x000fe40000400000 */
[----:B------:R-:W-:Y:S02]  /*1140*/  FFMA R12, R15, R12, R14 ;  /* 0x0000000c0f0c7223 */ /* 0x000fe4000000000e */
[----:B------:R-:W-:-:S03]  /*1150*/  FFMA R11, R2, R40, R11 ;  /* 0x00000028020b7223 */ /* 0x000fc6000000000b */
[----:B------:R-:W-:Y:S02]  /*1160*/  FSETP.GEU.AND P6, PT, R12, RZ, PT ;  /* 0x000000ff0c00720b */ /* 0x000fe40003fce000 */
[----:B------:R-:W-:Y:S02]  /*1170*/  FSETP.GEU.AND P5, PT, R11, RZ, PT ;  /* 0x000000ff0b00720b */ /* 0x000fe40003fae000 */
[----:B------:R-:W-:Y:S02]  /*1180*/  SEL R15, R4, RZ, !P0 ;  /* 0x000000ff040f7207 */ /* 0x000fe40004000000 */
[----:B------:R-:W-:Y:S02]  /*1190*/  FSEL R12, R12, RZ, P6 ;  /* 0x000000ff0c0c7208 */ /* 0x000fe40003000000 */
[----:B------:R-:W-:Y:S02]  /*11a0*/  FSETP.GEU.AND P6, PT, R22, RZ, PT ;  /* 0x000000ff1600720b */ /* 0x000fe40003fce000 */
[----:B------:R-:W-:-:S02]  /*11b0*/  FSEL R14, R7, RZ, P4 ;  /* 0x000000ff070e7208 */ /* 0x000fc40002000000 */
[----:B------:R-:W-:Y:S02]  /*11c0*/  FSEL R11, R11, RZ, P5 ;  /* 0x000000ff0b0b7208 */ /* 0x000fe40002800000 */
[----:B------:R-:W-:Y:S01]  /*11d0*/  SEL R7, R6, RZ, !P0 ;  /* 0x000000ff06077207 */ /* 0x000fe20004000000 */
[----:B------:R-:W-:Y:S01]  /*11e0*/  FFMA R16, R15, R16, R10 ;  /* 0x000000100f107223 */ /* 0x000fe2000000000a */
[----:B------:R-:W-:Y:S02]  /*11f0*/  FSEL R15, R22, RZ, P6 ;  /* 0x000000ff160f7208 */ /* 0x000fe40003000000 */
[----:B------:R-:W-:Y:S01]  /*1200*/  @P3 FSEL R14, R12, RZ, P2 ;  /* 0x000000ff0c0e3208 */ /* 0x000fe20001000000 */
[----:B------:R-:W-:Y:S01]  /*1210*/  FFMA R13, R0, R13, R7 ;  /* 0x0000000d000d7223 */ /* 0x000fe20000000007 */
[----:B------:R-:W-:Y:S02]  /*1220*/  @P3 FSEL R15, R11, RZ, P2 ;  /* 0x000000ff0b0f3208 */ /* 0x000fe40001000000 */
[----:B------:R-:W-:-:S02]  /*1230*/  FSETP.GEU.AND P2, PT, R5, RZ, PT ;  /* 0x000000ff0500720b */ /* 0x000fc40003f4e000 */
[----:B------:R-:W-:Y:S02]  /*1240*/  FSETP.GEU.AND P3, PT, R3, RZ, PT ;  /* 0x000000ff0300720b */ /* 0x000fe40003f6e000 */
[----:B------:R-:W-:Y:S02]  /*1250*/  @!P1 FSEL R14, R5, RZ, P2 ;  /* 0x000000ff050e9208 */ /* 0x000fe40001000000 */
[----:B------:R-:W-:Y:S02]  /*1260*/  @!P1 FSEL R15, R3, RZ, P3 ;  /* 0x000000ff030f9208 */ /* 0x000fe40001800000 */
[C---:B------:R-:W-:Y:S02]  /*1270*/  FSETP.GEU.AND P1, PT, R16.reuse, RZ, PT ;  /* 0x000000ff1000720b */ /* 0x040fe40003f2e000 */
[----:B------:R-:W-:Y:S01]  /*1280*/  FSETP.GEU.AND P2, PT, R13, RZ, PT ;  /* 0x000000ff0d00720b */ /* 0x000fe20003f4e000 */
[----:B0-----:R-:W-:Y:S01]  /*1290*/  IMAD.WIDE R8, R19, 0x4, R8 ;  /* 0x0000000413087825 */ /* 0x001fe200078e0208 */
[----:B------:R-:W-:-:S02]  /*12a0*/  @!P0 FSEL R14, R16, RZ, P1 ;  /* 0x000000ff100e8208 */ /* 0x000fc40000800000 */
[----:B------:R-:W-:-:S05]  /*12b0*/  @!P0 FSEL R15, R13, RZ, P2 ;  /* 0x000000ff0d0f8208 */ /* 0x000fca0001000000 */
[----:B------:R-:W-:Y:S01]  /*12c0*/  STG.E.64 desc[UR4][R8.64], R14 ;  /* 0x0000000e08007986 */ /* 0x000fe2000c101b04 */
[----:B------:R-:W-:Y:S05]  /*12d0*/  EXIT ;  /* 0x000000000000794d */ /* 0x000fea0003800000 */
.L_x_0:
[----:B------:R-:W-:-:S00]  /*12e0*/  BRA `(.L_x_0) ;  /* 0xfffffffc00fc7947 */ /* 0x000fc0000383ffff */
[----:B------:R-:W-:-:S00]  /*12f0*/  NOP ;  /* 0x0000000000007918 */ /* 0x000fc00000000000 */
        /* <DEDUP_REMOVED lines=8> */
.L_x_1:


//--------------------- .nv.global.init           --------------------------
	.section	.nv.global.init,"aw",@progbits
.nv.global.init:
	.type		_$_str,@object
	.size		_$_str,(_$_str_$_2 - _$_str)
_$_str:
        /*0000*/ 	.byte	0x5f, 0x5f, 0x43, 0x55, 0x44, 0x41, 0x5f, 0x46, 0x54, 0x5a, 0x00
	.type		_$_str_$_2,@object
	.size		_$_str_$_2,(.L_1 - _$_str_$_2)
_$_str_$_2:
        /*000b*/ 	.byte	0x5f, 0x5f, 0x43, 0x55, 0x44, 0x41, 0x5f, 0x50, 0x52, 0x45, 0x43, 0x5f, 0x53, 0x51, 0x52, 0x54
        /*001b*/ 	.byte	0x00
.L_1:


//--------------------- .nv.constant0.triton_poi_fused_cat_13 --------------------------
	.section	.nv.constant0.triton_poi_fused_cat_13,"a",@progbits
	.sectionflags	@""
	.align	4
.nv.constant0.triton_poi_fused_cat_13:
	.zero		700
